	.headerflags	@"EF_CUDA_TEXMODE_UNIFIED EF_CUDA_64BIT_ADDRESS EF_CUDA_ACCELERATORS EF_CUDA_SM90 EF_CUDA_VIRTUAL_SM(EF_CUDA_SM90)"
	.elftype	@"ET_EXEC"


//--------------------- .nv.info                  --------------------------
	.section	.nv.info,"",@"SHT_CUDA_INFO"
	.align	4


	//----- nvinfo : EIATTR_REGCOUNT
	.align		4
        /*0000*/ 	.byte	0x04, 0x2f
        /*0002*/ 	.short	(.L_3 - .L_2)
	.align		4
.L_2:
        /*0004*/ 	.word	index@(triton_poi_fused__native_batch_norm_legit_no_training_6)
        /*0008*/ 	.word	0x00000020


	//----- nvinfo : EIATTR_MIN_STACK_SIZE
	.align		4
.L_3:
        /*000c*/ 	.byte	0x04, 0x12
        /*000e*/ 	.short	(.L_5 - .L_4)
	.align		4
.L_4:
        /*0010*/ 	.word	index@(triton_poi_fused__native_batch_norm_legit_no_training_6)
        /*0014*/ 	.word	0x00000000


	//----- nvinfo : EIATTR_FRAME_SIZE
	.align		4
.L_5:
        /*0018*/ 	.byte	0x04, 0x11
        /*001a*/ 	.short	(.L_7 - .L_6)
	.align		4
.L_6:
        /*001c*/ 	.word	index@(triton_poi_fused__native_batch_norm_legit_no_training_6)
        /*0020*/ 	.word	0x00000000


	//----- nvinfo : EIATTR_MIN_STACK_SIZE
	.align		4
.L_7:
        /*0024*/ 	.byte	0x04, 0x12
        /*0026*/ 	.short	(.L_9 - .L_8)
	.align		4
.L_8:
        /*0028*/ 	.word	index@(triton_poi_fused__native_batch_norm_legit_no_training_6)
        /*002c*/ 	.word	0x00000000
.L_9:


//--------------------- .nv.info.triton_poi_fused__native_batch_norm_legit_no_training_6 --------------------------
	.section	.nv.info.triton_poi_fused__native_batch_norm_legit_no_training_6,"",@"SHT_CUDA_INFO"
	.sectionflags	@""
	.align	4


	//----- nvinfo : EIATTR_CUDA_API_VERSION
	.align		4
        /*0000*/ 	.byte	0x04, 0x37
        /*0002*/ 	.short	(.L_11 - .L_10)
.L_10:
        /*0004*/ 	.word	0x0000007c


	//----- nvinfo : EIATTR_KPARAM_INFO
	.align		4
.L_11:
        /*0008*/ 	.byte	0x04, 0x17
        /*000a*/ 	.short	(.L_13 - .L_12)
.L_12:
        /*000c*/ 	.word	0x00000000
        /*0010*/ 	.short	0x0007
        /*0012*/ 	.short	0x0034
        /*0014*/ 	.byte	0x00, 0xf0, 0x11, 0x00


	//----- nvinfo : EIATTR_KPARAM_INFO
	.align		4
.L_13:
        /*0018*/ 	.byte	0x04, 0x17
        /*001a*/ 	.short	(.L_15 - .L_14)
.L_14:
        /*001c*/ 	.word	0x00000000
        /*0020*/ 	.short	0x0006
        /*0022*/ 	.short	0x0030
        /*0024*/ 	.byte	0x00, 0xf0, 0x11, 0x00


	//----- nvinfo : EIATTR_KPARAM_INFO
	.align		4
.L_15:
        /*0028*/ 	.byte	0x04, 0x17
        /*002a*/ 	.short	(.L_17 - .L_16)
.L_16:
        /*002c*/ 	.word	0x00000000
        /*0030*/ 	.short	0x0005
        /*0032*/ 	.short	0x0028
        /*0034*/ 	.byte	0x00, 0xf4, 0x21, 0x00


	//----- nvinfo : EIATTR_KPARAM_INFO
	.align		4
.L_17:
        /*0038*/ 	.byte	0x04, 0x17
        /*003a*/ 	.short	(.L_19 - .L_18)
.L_18:
        /*003c*/ 	.word	0x00000000
        /*0040*/ 	.short	0x0004
        /*0042*/ 	.short	0x0020
        /*0044*/ 	.byte	0x00, 0xf4, 0x21, 0x00


	//----- nvinfo : EIATTR_KPARAM_INFO
	.align		4
.L_19:
        /*0048*/ 	.byte	0x04, 0x17
        /*004a*/ 	.short	(.L_21 - .L_20)
.L_20:
        /*004c*/ 	.word	0x00000000
        /*0050*/ 	.short	0x0003
        /*0052*/ 	.short	0x0018
        /*0054*/ 	.byte	0x00, 0xf4, 0x21, 0x00


	//----- nvinfo : EIATTR_KPARAM_INFO
	.align		4
.L_21:
        /*0058*/ 	.byte	0x04, 0x17
        /*005a*/ 	.short	(.L_23 - .L_22)
.L_22:
        /*005c*/ 	.word	0x00000000
        /*0060*/ 	.short	0x0002
        /*0062*/ 	.short	0x0010
        /*0064*/ 	.byte	0x00, 0xf4, 0x21, 0x00


	//----- nvinfo : EIATTR_KPARAM_INFO
	.align		4
.L_23:
        /*0068*/ 	.byte	0x04, 0x17
        /*006a*/ 	.short	(.L_25 - .L_24)
.L_24:
        /*006c*/ 	.word	0x00000000
        /*0070*/ 	.short	0x0001
        /*0072*/ 	.short	0x0008
        /*0074*/ 	.byte	0x00, 0xf4, 0x21, 0x00


	//----- nvinfo : EIATTR_KPARAM_INFO
	.align		4
.L_25:
        /*0078*/ 	.byte	0x04, 0x17
        /*007a*/ 	.short	(.L_27 - .L_26)
.L_26:
        /*007c*/ 	.word	0x00000000
        /*0080*/ 	.short	0x0000
        /*0082*/ 	.short	0x0000
        /*0084*/ 	.byte	0x00, 0xf4, 0x21, 0x00


	//----- nvinfo : EIATTR_SPARSE_MMA_MASK
	.align		4
.L_27:
        /*0088*/ 	.byte	0x03, 0x50
        /*008a*/ 	.short	0x0000


	//----- nvinfo : EIATTR_MAXREG_COUNT
	.align		4
        /*008c*/ 	.byte	0x03, 0x1b
        /*008e*/ 	.short	0x00ff


	//----- nvinfo : EIATTR_EXIT_INSTR_OFFSETS
	.align		4
        /*0090*/ 	.byte	0x04, 0x1c
        /*0092*/ 	.short	(.L_29 - .L_28)


	//   ....[0]....
.L_28:
        /*0094*/ 	.word	0x00000a80


	//   ....[1]....
        /*0098*/ 	.word	0x00000b00


	//----- nvinfo : EIATTR_REQNTID
	.align		4
.L_29:
        /*009c*/ 	.byte	0x04, 0x10
        /*009e*/ 	.short	(.L_31 - .L_30)
.L_30:
        /*00a0*/ 	.word	0x00000080
        /*00a4*/ 	.word	0x00000001
        /*00a8*/ 	.word	0x00000001


	//----- nvinfo : EIATTR_CBANK_PARAM_SIZE
	.align		4
.L_31:
        /*00ac*/ 	.byte	0x03, 0x19
        /*00ae*/ 	.short	0x0038


	//----- nvinfo : EIATTR_PARAM_CBANK
	.align		4
        /*00b0*/ 	.byte	0x04, 0x0a
        /*00b2*/ 	.short	(.L_33 - .L_32)
	.align		4
.L_32:
        /*00b4*/ 	.word	index@(.nv.constant0.triton_poi_fused__native_batch_norm_legit_no_training_6)
        /*00b8*/ 	.short	0x0210
        /*00ba*/ 	.short	0x0038


	//----- nvinfo : EIATTR_SW_WAR
	.align		4
.L_33:
        /*00bc*/ 	.byte	0x04, 0x36
        /*00be*/ 	.short	(.L_35 - .L_34)
.L_34:
        /*00c0*/ 	.word	0x00000008
.L_35:


//--------------------- .nv.callgraph             --------------------------
	.section	.nv.callgraph,"",@"SHT_CUDA_CALLGRAPH"
	.align	4
	.sectionentsize	8
	.align		4
        /*0000*/ 	.word	0x00000000
	.align		4
        /*0004*/ 	.word	0xffffffff
	.align		4
        /*0008*/ 	.word	0x00000000
	.align		4
        /*000c*/ 	.word	0xfffffffe
	.align		4
        /*0010*/ 	.word	0x00000000
	.align		4
        /*0014*/ 	.word	0xfffffffd
	.align		4
        /*0018*/ 	.word	0x00000000
	.align		4
        /*001c*/ 	.word	0xfffffffc


//--------------------- .nv.constant4             --------------------------
	.section	.nv.constant4,"a",@progbits
	.align	8
	.align		8
.nv.constant4:
        /*0000*/ 	.dword	_$_str
	.align		8
        /*0008*/ 	.dword	_$_str_$_2


//--------------------- .text.triton_poi_fused__native_batch_norm_legit_no_training_6 --------------------------
	.section	.text.triton_poi_fused__native_batch_norm_legit_no_training_6,"ax",@progbits
	.sectionflags	@"SHF_BARRIERS=1"
	.align	128
        .global         triton_poi_fused__native_batch_norm_legit_no_training_6
        .type           triton_poi_fused__native_batch_norm_legit_no_training_6,@function
        .size           triton_poi_fused__native_batch_norm_legit_no_training_6,(.L_x_1 - triton_poi_fused__native_batch_norm_legit_no_training_6)
        .other          triton_poi_fused__native_batch_norm_legit_no_training_6,@"STO_CUDA_ENTRY STV_DEFAULT"
triton_poi_fused__native_batch_norm_legit_no_training_6:
.text.triton_poi_fused__native_batch_norm_legit_no_training_6:
[----:B------:R-:W0:Y:S01]  /*0000*/  LDC R1, c[0x0][0x28] ;  /* 0x00000a00ff017b82 */ /* 0x000e220000000800 */
[----:B------:R-:W1:Y:S07]  /*0010*/  S2R R0, SR_TID.X ;  /* 0x0000000000007919 */ /* 0x000e6e0000002100 */
[----:B------:R-:W2:Y:S01]  /*0020*/  LDC.64 R8, c[0x0][0x220] ;  /* 0x00008800ff087b82 */ /* 0x000ea20000000a00 */
[----:B------:R-:W-:Y:S01]  /*0030*/  CS2R R6, SRZ ;  /* 0x0000000000067805 */ /* 0x000fe2000001ff00 */
[----:B------:R-:W-:Y:S01]  /*0040*/  ULDC.64 UR6, c[0x0][0x208] ;  /* 0x0000820000067ab9 */ /* 0x000fe20000000a00 */
[----:B------:R-:W3:Y:S01]  /*0050*/  S2R R2, SR_CTAID.Y ;  /* 0x0000000000027919 */ /* 0x000ee20000002600 */
[----:B------:R-:W4:Y:S04]  /*0060*/  S2R R10, SR_CTAID.X ;  /* 0x00000000000a7919 */ /* 0x000f280000002500 */
[----:B------:R-:W5:Y:S08]  /*0070*/  LDC.64 R24, c[0x0][0x210] ;  /* 0x00008400ff187b82 */ /* 0x000f700000000a00 */
[----:B------:R-:W4:Y:S01]  /*0080*/  LDC.64 R20, c[0x0][0x218] ;  /* 0x00008600ff147b82 */ /* 0x000f220000000a00 */
[----:B-1----:R-:W-:Y:S01]  /*0090*/  IMAD.SHL.U32 R3, R0, 0x4, RZ ;  /* 0x0000000400037824 */ /* 0x002fe200078e00ff */
[----:B---3--:R-:W-:-:S04]  /*00a0*/  SHF.L.U32 R2, R2, 0x5, RZ ;  /* 0x0000000502027819 */ /* 0x008fc800000006ff */
[----:B------:R-:W-:-:S04]  /*00b0*/  LOP3.LUT R3, R2, 0x1c, R3, 0xf8, !PT ;  /* 0x0000001c02037812 */ /* 0x000fc800078ef803 */
[C---:B------:R-:W-:Y:S01]  /*00c0*/  ISETP.GE.AND P3, PT, R3.reuse, 0x1200, PT ;  /* 0x000012000300780c */ /* 0x040fe20003f66270 */
[----:B------:R-:W-:-:S05]  /*00d0*/  IMAD.HI R4, R3, 0x38e38e39, RZ ;  /* 0x38e38e3903047827 */ /* 0x000fca00078e02ff */
[----:B------:R-:W-:-:S04]  /*00e0*/  SHF.R.U32.HI R5, RZ, 0x1f, R4 ;  /* 0x0000001fff057819 */ /* 0x000fc80000011604 */
[----:B------:R-:W-:Y:S02]  /*00f0*/  LEA.HI.SX32 R12, R4, R5, 0x18 ;  /* 0x00000005040c7211 */ /* 0x000fe400078fc2ff */
[----:B------:R-:W-:-:S03]  /*0100*/  CS2R R4, SRZ ;  /* 0x0000000000047805 */ /* 0x000fc6000001ff00 */
[----:B------:R-:W-:-:S04]  /*0110*/  IMAD R23, R12, -0x480, R3 ;  /* 0xfffffb800c177824 */ /* 0x000fc800078e0203 */
[----:B--2---:R-:W-:-:S05]  /*0120*/  IMAD.WIDE R8, R23, 0x4, R8 ;  /* 0x0000000417087825 */ /* 0x004fca00078e0208 */
[----:B------:R1:W2:Y:S01]  /*0130*/  @!P3 LDG.E.EL.128 R4, desc[UR6][R8.64] ;  /* 0x000000060804b981 */ /* 0x0002a2000c2e1d00 */
[----:B------:R-:W-:Y:S01]  /*0140*/  SHF.R.U32.HI R11, RZ, 0x3, R0 ;  /* 0x00000003ff0b7819 */ /* 0x000fe20000011600 */
[----:B------:R-:W-:Y:S01]  /*0150*/  IMAD R12, R12, 0x480000, R23 ;  /* 0x004800000c0c7824 */ /* 0x000fe200078e0217 */
[----:B----4-:R-:W-:Y:S02]  /*0160*/  SHF.L.U32 R3, R10, 0x5, RZ ;  /* 0x000000050a037819 */ /* 0x010fe400000006ff */
[----:B------:R-:W-:-:S04]  /*0170*/  SGXT.U32 R10, R11, 0x4 ;  /* 0x000000040b0a781a */ /* 0x000fc80000000000 */
[----:B------:R-:W-:Y:S02]  /*0180*/  LOP3.LUT R11, R3, R10, RZ, 0xfc, !PT ;  /* 0x0000000a030b7212 */ /* 0x000fe400078efcff */
[----:B------:R-:W-:Y:S02]  /*0190*/  CS2R R16, SRZ ;  /* 0x0000000000107805 */ /* 0x000fe4000001ff00 */
[----:B------:R-:W-:Y:S02]  /*01a0*/  LOP3.LUT R10, R3, 0x10, R10, 0xfe, !PT ;  /* 0x00000010030a7812 */ /* 0x000fe400078efe0a */
[----:B------:R-:W-:Y:S02]  /*01b0*/  CS2R R18, SRZ ;  /* 0x0000000000127805 */ /* 0x000fe4000001ff00 */
[----:B------:R-:W-:Y:S01]  /*01c0*/  CS2R R14, SRZ ;  /* 0x00000000000e7805 */ /* 0x000fe2000001ff00 */
[--C-:B------:R-:W-:Y:S01]  /*01d0*/  IMAD R13, R11, 0x480, R12.reuse ;  /* 0x000004800b0d7824 */ /* 0x100fe200078e020c */
[----:B-1----:R-:W-:Y:S01]  /*01e0*/  CS2R R8, SRZ ;  /* 0x0000000000087805 */ /* 0x002fe2000001ff00 */
[----:B------:R-:W-:Y:S01]  /*01f0*/  IMAD R27, R10, 0x480, R12 ;  /* 0x000004800a1b7824 */ /* 0x000fe200078e020c */
[----:B------:R-:W-:-:S03]  /*0200*/  CS2R R10, SRZ ;  /* 0x00000000000a7805 */ /* 0x000fc6000001ff00 */
[----:B-----5:R-:W-:-:S04]  /*0210*/  IMAD.WIDE R26, R27, 0x4, R24 ;  /* 0x000000041b1a7825 */ /* 0x020fc800078e0218 */
[----:B------:R-:W-:Y:S01]  /*0220*/  IMAD.WIDE R24, R13, 0x4, R24 ;  /* 0x000000040d187825 */ /* 0x000fe200078e0218 */
[----:B------:R-:W-:Y:S01]  /*0230*/  CS2R R12, SRZ ;  /* 0x00000000000c7805 */ /* 0x000fe2000001ff00 */
[----:B------:R-:W3:Y:S02]  /*0240*/  @!P3 LDG.E.EL.128 R8, desc[UR6][R26.64] ;  /* 0x000000061a08b981 */ /* 0x000ee4000c2e1d00 */
[C---:B0-----:R-:W-:Y:S02]  /*0250*/  IMAD.WIDE R20, R23.reuse, 0x4, R20 ;  /* 0x0000000417147825 */ /* 0x041fe400078e0214 */
[----:B------:R-:W4:Y:S04]  /*0260*/  @!P3 LDG.E.EL.128 R16, desc[UR6][R24.64] ;  /* 0x000000061810b981 */ /* 0x000f28000c2e1d00 */
[----:B------:R0:W4:Y:S02]  /*0270*/  @!P3 LDG.E.EL.128 R12, desc[UR6][R20.64] ;  /* 0x00000006140cb981 */ /* 0x000124000c2e1d00 */
[----:B0-----:R-:W0:Y:S02]  /*0280*/  LDC.64 R20, c[0x0][0x230] ;  /* 0x00008c00ff147b82 */ /* 0x001e240000000a00 */
[----:B0-----:R-:W-:-:S04]  /*0290*/  IMAD.WIDE R20, R23, 0x4, R20 ;  /* 0x0000000417147825 */ /* 0x001fc800078e0214 */
[----:B--2---:R-:W-:Y:S01]  /*02a0*/  FADD R4, R4, 9.9999997473787516356e-06 ;  /* 0x3727c5ac04047421 */ /* 0x004fe20000000000 */
[----:B------:R-:W-:Y:S01]  /*02b0*/  FADD R5, R5, 9.9999997473787516356e-06 ;  /* 0x3727c5ac05057421 */ /* 0x000fe20000000000 */
[----:B------:R-:W-:Y:S02]  /*02c0*/  FADD R6, R6, 9.9999997473787516356e-06 ;  /* 0x3727c5ac06067421 */ /* 0x000fe40000000000 */
[----:B------:R-:W0:Y:S08]  /*02d0*/  MUFU.SQRT R26, R4 ;  /* 0x00000004001a7308 */ /* 0x000e300000002000 */
[----:B------:R1:W2:Y:S08]  /*02e0*/  MUFU.SQRT R27, R5 ;  /* 0x00000005001b7308 */ /* 0x0002b00000002000 */
[----:B------:R-:W5:Y:S01]  /*02f0*/  MUFU.SQRT R29, R6 ;  /* 0x00000006001d7308 */ /* 0x000f620000002000 */
[C---:B0-----:R-:W-:Y:S01]  /*0300*/  FSETP.GT.AND P0, PT, R26.reuse, 8.50705917302346158658e+37, PT ;  /* 0x7e8000001a00780b */ /* 0x041fe20003f04000 */
[----:B-1----:R-:W0:Y:S01]  /*0310*/  LDC.64 R4, c[0x0][0x228] ;  /* 0x00008a00ff047b82 */ /* 0x002e220000000a00 */
[----:B------:R-:W-:-:S02]  /*0320*/  FSETP.GEU.AND P4, PT, R26, 1.175494350822287508e-38, PT ;  /* 0x008000001a00780b */ /* 0x000fc40003f8e000 */
[C---:B--2---:R-:W-:Y:S02]  /*0330*/  FSETP.GT.AND P1, PT, R27.reuse, 8.50705917302346158658e+37, PT ;  /* 0x7e8000001b00780b */ /* 0x044fe40003f24000 */
[----:B------:R-:W-:Y:S02]  /*0340*/  FSETP.GEU.AND P5, PT, R27, 1.175494350822287508e-38, PT ;  /* 0x008000001b00780b */ /* 0x000fe40003fae000 */
[C---:B-----5:R-:W-:Y:S02]  /*0350*/  FSETP.GT.AND P2, PT, R29.reuse, 8.50705917302346158658e+37, PT ;  /* 0x7e8000001d00780b */ /* 0x060fe40003f44000 */
[----:B------:R-:W-:-:S03]  /*0360*/  FSETP.GEU.AND P6, PT, R29, 1.175494350822287508e-38, PT ;  /* 0x008000001d00780b */ /* 0x000fc60003fce000 */
[----:B------:R-:W-:-:S04]  /*0370*/  @P0 FMUL R26, R26, 0.25 ;  /* 0x3e8000001a1a0820 */ /* 0x000fc80000400000 */
[----:B------:R-:W-:Y:S01]  /*0380*/  @P1 FMUL R27, R27, 0.25 ;  /* 0x3e8000001b1b1820 */ /* 0x000fe20000400000 */
[----:B------:R-:W-:-:S03]  /*0390*/  @!P4 FMUL R26, R26, 16777216 ;  /* 0x4b8000001a1ac820 */ /* 0x000fc60000400000 */
[----:B------:R-:W-:Y:S01]  /*03a0*/  @!P5 FMUL R27, R27, 16777216 ;  /* 0x4b8000001b1bd820 */ /* 0x000fe20000400000 */
[----:B------:R-:W-:Y:S02]  /*03b0*/  @P2 FMUL R29, R29, 0.25 ;  /* 0x3e8000001d1d2820 */ /* 0x000fe40000400000 */
[----:B------:R-:W1:Y:S01]  /*03c0*/  MUFU.RCP R26, R26 ;  /* 0x0000001a001a7308 */ /* 0x000e620000001000 */
[----:B----4-:R-:W-:Y:S01]  /*03d0*/  FADD R22, -R15, R19 ;  /* 0x000000130f167221 */ /* 0x010fe20000000100 */
[----:B------:R-:W-:Y:S01]  /*03e0*/  @!P6 FMUL R29, R29, 16777216 ;  /* 0x4b8000001d1de820 */ /* 0x000fe20000400000 */
[----:B------:R-:W-:Y:S02]  /*03f0*/  IMAD.MOV.U32 R19, RZ, RZ, 0x3e800000 ;  /* 0x3e800000ff137424 */ /* 0x000fe400078e00ff */
[----:B---3--:R-:W-:-:S03]  /*0400*/  FADD R24, -R14, R10 ;  /* 0x0000000a0e187221 */ /* 0x008fc60000000100 */
[----:B------:R-:W2:Y:S01]  /*0410*/  MUFU.RCP R27, R27 ;  /* 0x0000001b001b7308 */ /* 0x000ea20000001000 */
[----:B------:R-:W-:Y:S01]  /*0420*/  FADD R25, -R13, R9 ;  /* 0x000000090d197221 */ /* 0x000fe20000000100 */
[----:B------:R-:W-:Y:S01]  /*0430*/  FADD R18, -R14, R18 ;  /* 0x000000120e127221 */ /* 0x000fe20000000100 */
[----:B------:R-:W-:-:S05]  /*0440*/  FSEL R9, R19, 1, P0 ;  /* 0x3f80000013097808 */ /* 0x000fca0000000000 */
[----:B------:R1:W3:Y:S01]  /*0450*/  MUFU.RCP R10, R29 ;  /* 0x0000001d000a7308 */ /* 0x0002e20000001000 */
[----:B------:R-:W-:Y:S01]  /*0460*/  FADD R6, -R15, R11 ;  /* 0x0000000b0f067221 */ /* 0x000fe20000000100 */
[C---:B------:R-:W-:Y:S02]  /*0470*/  FSEL R14, R19.reuse, 1, P1 ;  /* 0x3f800000130e7808 */ /* 0x040fe40000800000 */
[----:B------:R-:W-:Y:S01]  /*0480*/  FSEL R11, R19, 1, P2 ;  /* 0x3f800000130b7808 */ /* 0x000fe20001000000 */
[----:B------:R-:W-:Y:S02]  /*0490*/  @!P4 FMUL R9, R9, 16777216 ;  /* 0x4b8000000909c820 */ /* 0x000fe40000400000 */
[----:B------:R-:W-:Y:S02]  /*04a0*/  @!P5 FMUL R14, R14, 16777216 ;  /* 0x4b8000000e0ed820 */ /* 0x000fe40000400000 */
[----:B------:R-:W-:Y:S01]  /*04b0*/  @!P6 FMUL R11, R11, 16777216 ;  /* 0x4b8000000b0be820 */ /* 0x000fe20000400000 */
[----:B-1----:R-:W-:Y:S01]  /*04c0*/  FMUL R29, R26, R9 ;  /* 0x000000091a1d7220 */ /* 0x002fe20000400000 */
[----:B--2---:R-:W-:Y:S01]  /*04d0*/  FMUL R26, R27, R14 ;  /* 0x0000000e1b1a7220 */ /* 0x004fe20000400000 */
[----:B------:R-:W-:Y:S01]  /*04e0*/  FADD R17, -R13, R17 ;  /* 0x000000110d117221 */ /* 0x000fe20000000100 */
[C---:B------:R-:W-:Y:S01]  /*04f0*/  FADD R28, -R12.reuse, R8 ;  /* 0x000000080c1c7221 */ /* 0x040fe20000000100 */
[----:B------:R-:W-:Y:S01]  /*0500*/  FADD R16, -R12, R16 ;  /* 0x000000100c107221 */ /* 0x000fe20000000100 */
[----:B---3--:R-:W-:Y:S01]  /*0510*/  FMUL R27, R10, R11 ;  /* 0x0000000b0a1b7220 */ /* 0x008fe20000400000 */
[----:B------:R-:W-:-:S02]  /*0520*/  CS2R R8, SRZ ;  /* 0x0000000000087805 */ /* 0x000fc4000001ff00 */
[----:B------:R-:W-:Y:S02]  /*0530*/  CS2R R10, SRZ ;  /* 0x00000000000a7805 */ /* 0x000fe4000001ff00 */
[----:B------:R-:W-:Y:S02]  /*0540*/  CS2R R12, SRZ ;  /* 0x00000000000c7805 */ /* 0x000fe4000001ff00 */
[----:B------:R-:W-:Y:S01]  /*0550*/  CS2R R14, SRZ ;  /* 0x00000000000e7805 */ /* 0x000fe2000001ff00 */
[----:B0-----:R-:W-:-:S05]  /*0560*/  IMAD.WIDE R4, R23, 0x4, R4 ;  /* 0x0000000417047825 */ /* 0x001fca00078e0204 */
[----:B------:R0:W2:Y:S04]  /*0570*/  @!P3 LDG.E.EL.128 R8, desc[UR6][R4.64] ;  /* 0x000000060408b981 */ /* 0x0000a8000c2e1d00 */
[----:B------:R1:W2:Y:S01]  /*0580*/  @!P3 LDG.E.EL.128 R12, desc[UR6][R20.64] ;  /* 0x00000006140cb981 */ /* 0x0002a2000c2e1d00 */
[----:B------:R-:W-:-:S04]  /*0590*/  FADD R23, R7, 9.9999997473787516356e-06 ;  /* 0x3727c5ac07177421 */ /* 0x000fc80000000000 */
[----:B------:R-:W3:Y:S01]  /*05a0*/  MUFU.SQRT R7, R23 ;  /* 0x0000001700077308 */ /* 0x000ee20000002000 */
[----:B------:R-:W4:Y:S01]  /*05b0*/  S2UR UR5, SR_CgaCtaId ;  /* 0x00000000000579c3 */ /* 0x000f220000008800 */
[C---:B---3--:R-:W-:Y:S02]  /*05c0*/  FSETP.GT.AND P0, PT, R7.reuse, 8.50705917302346158658e+37, PT ;  /* 0x7e8000000700780b */ /* 0x048fe40003f04000 */
[----:B------:R-:W-:-:S11]  /*05d0*/  FSETP.GEU.AND P1, PT, R7, 1.175494350822287508e-38, PT ;  /* 0x008000000700780b */ /* 0x000fd60003f2e000 */
[----:B------:R-:W-:-:S04]  /*05e0*/  @P0 FMUL R7, R7, 0.25 ;  /* 0x3e80000007070820 */ /* 0x000fc80000400000 */
[----:B------:R-:W-:-:S04]  /*05f0*/  @!P1 FMUL R7, R7, 16777216 ;  /* 0x4b80000007079820 */ /* 0x000fc80000400000 */
[----:B0-----:R0:W3:Y:S01]  /*0600*/  MUFU.RCP R5, R7 ;  /* 0x0000000700057308 */ /* 0x0010e20000001000 */
[----:B------:R-:W-:Y:S01]  /*0610*/  FSEL R4, R19, 1, P0 ;  /* 0x3f80000013047808 */ /* 0x000fe20000000000 */
[----:B------:R-:W-:Y:S01]  /*0620*/  UMOV UR4, 0x400 ;  /* 0x0000040000047882 */ /* 0x000fe20000000000 */
[----:B------:R-:W-:-:S03]  /*0630*/  SHF.R.U32.HI R19, RZ, 0x3, R0 ;  /* 0x00000003ff137819 */ /* 0x000fc60000011600 */
[----:B------:R-:W-:Y:S01]  /*0640*/  @!P1 FMUL R4, R4, 16777216 ;  /* 0x4b80000004049820 */ /* 0x000fe20000400000 */
[----:B0-----:R-:W-:Y:S01]  /*0650*/  FMUL R7, R16, R29 ;  /* 0x0000001d10077220 */ /* 0x001fe20000400000 */
[----:B------:R-:W-:Y:S01]  /*0660*/  SHF.L.U32 R16, R0, 0x7, RZ ;  /* 0x0000000700107819 */ /* 0x000fe200000006ff */
[----:B----4-:R-:W-:-:S03]  /*0670*/  UPRMT UR4, UR5, 0x654, UR4 ;  /* 0x0000065405047896 */ /* 0x010fc60008000004 */
[----:B------:R-:W-:Y:S01]  /*0680*/  LOP3.LUT R16, R16, 0x380, RZ, 0xc0, !PT ;  /* 0x0000038010107812 */ /* 0x000fe200078ec0ff */
[----:B---3--:R-:W-:Y:S01]  /*0690*/  FMUL R5, R5, R4 ;  /* 0x0000000405057220 */ /* 0x008fe20000400000 */
[----:B------:R-:W-:Y:S01]  /*06a0*/  FMUL R4, R17, R26 ;  /* 0x0000001a11047220 */ /* 0x000fe20000400000 */
[----:B------:R-:W-:Y:S01]  /*06b0*/  SGXT.U32 R17, R19, 0x4 ;  /* 0x000000041311781a */ /* 0x000fe20000000000 */
[-C--:B------:R-:W-:Y:S01]  /*06c0*/  FMUL R19, R18, R27.reuse ;  /* 0x0000001b12137220 */ /* 0x080fe20000400000 */
[----:B------:R-:W-:Y:S01]  /*06d0*/  LOP3.LUT R18, R16, 0x20, RZ, 0xfc, !PT ;  /* 0x0000002010127812 */ /* 0x000fe200078efcff */
[----:B------:R-:W-:Y:S01]  /*06e0*/  FMUL R27, R24, R27 ;  /* 0x0000001b181b7220 */ /* 0x000fe20000400000 */
[C---:B------:R-:W-:Y:S02]  /*06f0*/  LOP3.LUT R23, R16.reuse, 0x40, RZ, 0xfc, !PT ;  /* 0x0000004010177812 */ /* 0x040fe400078efcff */
[C---:B-1----:R-:W-:Y:S02]  /*0700*/  LOP3.LUT R21, R16.reuse, R17, RZ, 0xfc, !PT ;  /* 0x0000001110157212 */ /* 0x042fe400078efcff */
[----:B------:R-:W-:-:S02]  /*0710*/  LOP3.LUT R24, R16, 0x60, RZ, 0xfc, !PT ;  /* 0x0000006010187812 */ /* 0x000fc400078efcff */
[----:B------:R-:W-:Y:S02]  /*0720*/  LEA.HI R20, R16, UR4, RZ, 0x1d ;  /* 0x0000000410147c11 */ /* 0x000fe4000f8fe8ff */
[----:B------:R-:W-:Y:S02]  /*0730*/  LEA.HI R16, R18, UR4, RZ, 0x1d ;  /* 0x0000000412107c11 */ /* 0x000fe4000f8fe8ff */
[----:B------:R-:W-:Y:S01]  /*0740*/  LEA.HI R18, R23, UR4, RZ, 0x1d ;  /* 0x0000000417127c11 */ /* 0x000fe2000f8fe8ff */
[----:B------:R-:W-:Y:S01]  /*0750*/  FMUL R22, R22, R5 ;  /* 0x0000000516167220 */ /* 0x000fe20000400000 */
[----:B------:R-:W-:Y:S01]  /*0760*/  LEA.HI R24, R24, UR4, RZ, 0x1d ;  /* 0x0000000418187c11 */ /* 0x000fe2000f8fe8ff */
[----:B------:R-:W-:Y:S01]  /*0770*/  FMUL R29, R28, R29 ;  /* 0x0000001d1c1d7220 */ /* 0x000fe20000400000 */
[----:B------:R-:W-:Y:S02]  /*0780*/  IMAD R20, R21, 0x4, R20 ;  /* 0x0000000415147824 */ /* 0x000fe400078e0214 */
[----:B------:R-:W-:Y:S01]  /*0790*/  FMUL R6, R6, R5 ;  /* 0x0000000506067220 */ /* 0x000fe20000400000 */
[----:B------:R-:W-:Y:S01]  /*07a0*/  FMUL R26, R25, R26 ;  /* 0x0000001a191a7220 */ /* 0x000fe20000400000 */
[C---:B------:R-:W-:Y:S01]  /*07b0*/  LEA R16, R21.reuse, R16, 0x2 ;  /* 0x0000001015107211 */ /* 0x040fe200078e10ff */
[C---:B------:R-:W-:Y:S01]  /*07c0*/  IMAD R18, R21.reuse, 0x4, R18 ;  /* 0x0000000415127824 */ /* 0x040fe200078e0212 */
[----:B------:R-:W-:Y:S01]  /*07d0*/  LEA R21, R21, R24, 0x2 ;  /* 0x0000001815157211 */ /* 0x000fe200078e10ff */
[----:B--2---:R-:W-:Y:S01]  /*07e0*/  FFMA R7, R7, R8, R12 ;  /* 0x0000000807077223 */ /* 0x004fe2000000000c */
[----:B------:R-:W-:Y:S01]  /*07f0*/  FFMA R5, R4, R9, R13 ;  /* 0x0000000904057223 */ /* 0x000fe2000000000d */
[----:B------:R-:W-:Y:S01]  /*0800*/  FFMA R19, R19, R10, R14 ;  /* 0x0000000a13137223 */ /* 0x000fe2000000000e */
[----:B------:R-:W-:Y:S01]  /*0810*/  FFMA R22, R22, R11, R15 ;  /* 0x0000000b16167223 */ /* 0x000fe2000000000f */
[----:B------:R-:W-:Y:S01]  /*0820*/  FFMA R29, R29, R8, R12 ;  /* 0x000000081d1d7223 */ /* 0x000fe2000000000c */
[----:B------:R-:W-:Y:S01]  /*0830*/  FFMA R13, R26, R9, R13 ;  /* 0x000000091a0d7223 */ /* 0x000fe2000000000d */
[----:B------:R-:W-:Y:S01]  /*0840*/  STS [R20], R7 ;  /* 0x0000000714007388 */ /* 0x000fe20000000800 */
[----:B------:R-:W-:Y:S01]  /*0850*/  FFMA R27, R27, R10, R14 ;  /* 0x0000000a1b1b7223 */ /* 0x000fe2000000000e */
[----:B------:R-:W-:-:S02]  /*0860*/  FFMA R12, R6, R11, R15 ;  /* 0x0000000b060c7223 */ /* 0x000fc4000000000f */
[----:B------:R-:W-:Y:S04]  /*0870*/  STS [R16+0x80], R5 ;  /* 0x0000800510007388 */ /* 0x000fe80000000800 */
[----:B------:R-:W-:Y:S04]  /*0880*/  STS [R18+0x100], R19 ;  /* 0x0001001312007388 */ /* 0x000fe80000000800 */
[----:B------:R-:W-:Y:S04]  /*0890*/  STS [R21+0x180], R22 ;  /* 0x0001801615007388 */ /* 0x000fe80000000800 */
[----:B------:R-:W-:Y:S04]  /*08a0*/  STS [R20+0x40], R29 ;  /* 0x0000401d14007388 */ /* 0x000fe80000000800 */
[----:B------:R0:W-:Y:S04]  /*08b0*/  STS [R16+0xc0], R13 ;  /* 0x0000c00d10007388 */ /* 0x0001e80000000800 */
[----:B------:R-:W-:Y:S04]  /*08c0*/  STS [R18+0x140], R27 ;  /* 0x0001401b12007388 */ /* 0x000fe80000000800 */
[----:B------:R-:W-:Y:S01]  /*08d0*/  STS [R21+0x1c0], R12 ;  /* 0x0001c00c15007388 */ /* 0x000fe20000000800 */
[----:B------:R-:W-:Y:S01]  /*08e0*/  SHF.R.U32.HI R4, RZ, 0x1, R0 ;  /* 0x00000001ff047819 */ /* 0x000fe20000011600 */
[----:B------:R-:W-:-:S03]  /*08f0*/  IMAD.SHL.U32 R10, R0, 0x4, RZ ;  /* 0x00000004000a7824 */ /* 0x000fc600078e00ff */
[----:B------:R-:W-:Y:S02]  /*0900*/  LOP3.LUT R4, R4, 0x3c, RZ, 0xc0, !PT ;  /* 0x0000003c04047812 */ /* 0x000fe400078ec0ff */
[----:B------:R-:W-:Y:S02]  /*0910*/  LOP3.LUT R10, R10, 0x1fc, RZ, 0xc0, !PT ;  /* 0x000001fc0a0a7812 */ /* 0x000fe400078ec0ff */
[----:B------:R-:W-:-:S05]  /*0920*/  IADD3 R9, R4, UR4, RZ ;  /* 0x0000000404097c10 */ /* 0x000fca000fffe0ff */
[----:B------:R-:W-:Y:S01]  /*0930*/  IMAD R14, R10, 0x4, R9 ;  /* 0x000000040a0e7824 */ /* 0x000fe200078e0209 */
[----:B------:R-:W-:Y:S08]  /*0940*/  BAR.SYNC.DEFER_BLOCKING 0x0 ;  /* 0x0000000000007b1d */ /* 0x000ff00000010000 */
[----:B------:R-:W1:Y:S01]  /*0950*/  LDC.64 R8, c[0x0][0x238] ;  /* 0x00008e00ff087b82 */ /* 0x000e620000000a00 */
[----:B------:R-:W-:Y:S04]  /*0960*/  LDS R4, [R14] ;  /* 0x000000000e047984 */ /* 0x000fe80000000800 */
[----:B------:R-:W-:Y:S04]  /*0970*/  LDS R5, [R14+0x4] ;  /* 0x000004000e057984 */ /* 0x000fe80000000800 */
[----:B------:R-:W-:Y:S04]  /*0980*/  LDS R6, [R14+0x8] ;  /* 0x000008000e067984 */ /* 0x000fe80000000800 */
[----:B------:R-:W2:Y:S01]  /*0990*/  LDS R7, [R14+0xc] ;  /* 0x00000c000e077984 */ /* 0x000ea20000000800 */
[----:B------:R-:W-:-:S02]  /*09a0*/  SHF.L.U32 R0, R0, 0x2, RZ ;  /* 0x0000000200007819 */ /* 0x000fc400000006ff */
[----:B------:R-:W-:Y:S02]  /*09b0*/  LOP3.LUT R11, R2, R17, RZ, 0xfc, !PT ;  /* 0x00000011020b7212 */ /* 0x000fe400078efcff */
[----:B------:R-:W-:Y:S02]  /*09c0*/  LOP3.LUT R17, R2, 0x10, R17, 0xfe, !PT ;  /* 0x0000001002117812 */ /* 0x000fe400078efe11 */
[----:B0-----:R-:W-:Y:S02]  /*09d0*/  LOP3.LUT R13, R10, 0x200, RZ, 0xfc, !PT ;  /* 0x000002000a0d7812 */ /* 0x001fe400078efcff */
[----:B------:R-:W-:Y:S02]  /*09e0*/  LOP3.LUT R0, R3, 0x1c, R0, 0xf8, !PT ;  /* 0x0000001c03007812 */ /* 0x000fe400078ef800 */
[----:B------:R-:W-:Y:S02]  /*09f0*/  ISETP.GE.AND P0, PT, R11, 0x1200, PT ;  /* 0x000012000b00780c */ /* 0x000fe40003f06270 */
[----:B------:R-:W-:-:S02]  /*0a00*/  ISETP.GE.AND P1, PT, R17, 0x1200, PT ;  /* 0x000012001100780c */ /* 0x000fc40003f26270 */
[----:B------:R-:W-:Y:S02]  /*0a10*/  SHF.R.U32.HI R13, RZ, 0x3, R13 ;  /* 0x00000003ff0d7819 */ /* 0x000fe4000001160d */
[----:B------:R-:W-:Y:S02]  /*0a20*/  LEA R3, R11, R0, 0xc ;  /* 0x000000000b037211 */ /* 0x000fe400078e60ff */
[----:B------:R-:W-:-:S03]  /*0a30*/  LOP3.LUT R13, R13, 0x7c, RZ, 0xc0, !PT ;  /* 0x0000007c0d0d7812 */ /* 0x000fc600078ec0ff */
[----:B-1----:R-:W-:-:S04]  /*0a40*/  IMAD.WIDE R2, R3, 0x4, R8 ;  /* 0x0000000403027825 */ /* 0x002fc800078e0208 */
[----:B------:R-:W-:-:S05]  /*0a50*/  VIADD R13, R13, UR4 ;  /* 0x000000040d0d7c36 */ /* 0x000fca0008000000 */
[----:B------:R-:W-:Y:S01]  /*0a60*/  LEA R13, R10, R13, 0x2 ;  /* 0x0000000d0a0d7211 */ /* 0x000fe200078e10ff */
[----:B--2---:R0:W-:Y:S02]  /*0a70*/  @!P0 STG.E.128 desc[UR6][R2.64], R4 ;  /* 0x0000000402008986 */ /* 0x0041e4000c101d06 */
[----:B0-----:R-:W-:Y:S05]  /*0a80*/  @P1 EXIT ;  /* 0x000000000000194d */ /* 0x001fea0003800000 */
[----:B0-----:R-:W-:Y:S01]  /*0a90*/  LDS R4, [R13+0x800] ;  /* 0x000800000d047984 */ /* 0x001fe20000000800 */
[----:B------:R-:W-:-:S03]  /*0aa0*/  LEA R17, R17, R0, 0xc ;  /* 0x0000000011117211 */ /* 0x000fc600078e60ff */
[----:B------:R-:W-:Y:S02]  /*0ab0*/  LDS R5, [R13+0x804] ;  /* 0x000804000d057984 */ /* 0x000fe40000000800 */
[----:B------:R-:W-:Y:S02]  /*0ac0*/  IMAD.WIDE R8, R17, 0x4, R8 ;  /* 0x0000000411087825 */ /* 0x000fe400078e0208 */
[----:B------:R-:W-:Y:S04]  /*0ad0*/  LDS R6, [R13+0x808] ;  /* 0x000808000d067984 */ /* 0x000fe80000000800 */
[----:B------:R-:W0:Y:S04]  /*0ae0*/  LDS R7, [R13+0x80c] ;  /* 0x00080c000d077984 */ /* 0x000e280000000800 */
[----:B0-----:R-:W-:Y:S01]  /*0af0*/  STG.E.128 desc[UR6][R8.64], R4 ;  /* 0x0000000408007986 */ /* 0x001fe2000c101d06 */
[----:B------:R-:W-:Y:S05]  /*0b00*/  EXIT ;  /* 0x000000000000794d */ /* 0x000fea0003800000 */
.L_x_0:
[----:B------:R-:W-:-:S00]  /*0b10*/  BRA `(.L_x_0) ;  /* 0xfffffffc00fc7947 */ /* 0x000fc0000383ffff */
[----:B------:R-:W-:-:S00]  /*0b20*/  NOP ;  /* 0x0000000000007918 */ /* 0x000fc00000000000 */
        /* <DEDUP_REMOVED lines=13> */
.L_x_1:


//--------------------- .nv.global.init           --------------------------
	.section	.nv.global.init,"aw",@progbits
.nv.global.init:
	.type		_$_str,@object
	.size		_$_str,(_$_str_$_2 - _$_str)
_$_str:
        /*0000*/ 	.byte	0x5f, 0x5f, 0x43, 0x55, 0x44, 0x41, 0x5f, 0x46, 0x54, 0x5a, 0x00
	.type		_$_str_$_2,@object
	.size		_$_str_$_2,(.L_1 - _$_str_$_2)
_$_str_$_2:
        /*000b*/ 	.byte	0x5f, 0x5f, 0x43, 0x55, 0x44, 0x41, 0x5f, 0x50, 0x52, 0x45, 0x43, 0x5f, 0x53, 0x51, 0x52, 0x54
        /*001b*/ 	.byte	0x00
.L_1:


//--------------------- .nv.shared.triton_poi_fused__native_batch_norm_legit_no_training_6 --------------------------
	.section	.nv.shared.triton_poi_fused__native_batch_norm_legit_no_training_6,"aw",@nobits
	.sectionflags	@""
	.align	16
	.zero		1024


//--------------------- .nv.constant0.triton_poi_fused__native_batch_norm_legit_no_training_6 --------------------------
	.section	.nv.constant0.triton_poi_fused__native_batch_norm_legit_no_training_6,"a",@progbits
	.sectionflags	@""
	.align	4
.nv.constant0.triton_poi_fused__native_batch_norm_legit_no_training_6:
	.zero		584
